//
// Generated by NVIDIA NVVM Compiler
//
// Compiler Build ID: CL-36424714
// Cuda compilation tools, release 13.0, V13.0.88
// Based on NVVM 20.0.0
//

.version 9.0
.target sm_100
.address_size 64

	// .globl	_Z12kernelStruct4Vec3Pf

.visible .entry _Z12kernelStruct4Vec3Pf(
	.param .align 4 .b8 _Z12kernelStruct4Vec3Pf_param_0[12],
	.param .u64 .ptr .align 1 _Z12kernelStruct4Vec3Pf_param_1
)
{
	.reg .pred 	%p<2>;
	.reg .b32 	%r<5>;
	.reg .b32 	%f<6>;
	.reg .b64 	%rd<5>;

	ld.param.f32 	%f3, [_Z12kernelStruct4Vec3Pf_param_0+8];
	ld.param.f32 	%f2, [_Z12kernelStruct4Vec3Pf_param_0+4];
	ld.param.f32 	%f1, [_Z12kernelStruct4Vec3Pf_param_0];
	ld.param.u64 	%rd1, [_Z12kernelStruct4Vec3Pf_param_1];
	mov.u32 	%r2, %ctaid.x;
	mov.u32 	%r3, %ntid.x;
	mov.u32 	%r4, %tid.x;
	mad.lo.s32 	%r1, %r2, %r3, %r4;
	setp.gt.s32 	%p1, %r1, 1048575;
	@%p1 bra 	$L__BB0_2;
	cvta.to.global.u64 	%rd2, %rd1;
	add.f32 	%f4, %f1, %f2;
	add.f32 	%f5, %f3, %f4;
	mul.wide.s32 	%rd3, %r1, 4;
	add.s64 	%rd4, %rd2, %rd3;
	st.global.f32 	[%rd4], %f5;
$L__BB0_2:
	ret;

}
	// .globl	_Z14kernelSeparatefffPf
.visible .entry _Z14kernelSeparatefffPf(
	.param .f32 _Z14kernelSeparatefffPf_param_0,
	.param .f32 _Z14kernelSeparatefffPf_param_1,
	.param .f32 _Z14kernelSeparatefffPf_param_2,
	.param .u64 .ptr .align 1 _Z14kernelSeparatefffPf_param_3
)
{
	.reg .pred 	%p<2>;
	.reg .b32 	%r<5>;
	.reg .b32 	%f<6>;
	.reg .b64 	%rd<5>;

	ld.param.f32 	%f1, [_Z14kernelSeparatefffPf_param_0];
	ld.param.f32 	%f2, [_Z14kernelSeparatefffPf_param_1];
	ld.param.f32 	%f3, [_Z14kernelSeparatefffPf_param_2];
	ld.param.u64 	%rd1, [_Z14kernelSeparatefffPf_param_3];
	mov.u32 	%r2, %ctaid.x;
	mov.u32 	%r3, %ntid.x;
	mov.u32 	%r4, %tid.x;
	mad.lo.s32 	%r1, %r2, %r3, %r4;
	setp.gt.s32 	%p1, %r1, 1048575;
	@%p1 bra 	$L__BB1_2;
	cvta.to.global.u64 	%rd2, %rd1;
	add.f32 	%f4, %f1, %f2;
	add.f32 	%f5, %f4, %f3;
	mul.wide.s32 	%rd3, %r1, 4;
	add.s64 	%rd4, %rd2, %rd3;
	st.global.f32 	[%rd4], %f5;
$L__BB1_2:
	ret;

}


// ===== COMPILED SASS (sm_100) =====

	.target	sm_100

	.elftype	@"ET_EXEC"


//--------------------- .note.nv.tkinfo           --------------------------
	.section	.note.nv.tkinfo,"",@"SHT_NOTE"
	.sectionflags	@"SHF_NOTE_NV_TKINFO"
	.tkinfo
        /*0018*/ 	.word	0x00000002
        /*0030*/ 	.string	""
        /*0030*/ 	.string	"ptxas"
        /*0030*/ 	.string	"Cuda compilation tools, release 13.0, V13.0.88"
        /*0030*/ 	.string	"Build cuda_13.0.r13.0/compiler.36424714_0"
        /*0030*/ 	.string	"-arch sm_100 -m 64 "



//--------------------- .note.nv.cuinfo           --------------------------
	.section	.note.nv.cuinfo,"",@"SHT_NOTE"
	.sectionflags	@"SHF_NOTE_NV_CUINFO"
        /*0018*/ 	.short	0x0002
        /*001a*/ 	.short	0x0064
        /*001c*/ 	.short	0x0082
	.zero		2


//--------------------- .nv.info                  --------------------------
	.section	.nv.info,"",@"SHT_CUDA_INFO"
	.align	4


	//----- nvinfo : EIATTR_REGCOUNT
	.align		4
        /*0000*/ 	.byte	0x04, 0x2f
        /*0002*/ 	.short	(.L_1 - .L_0)
	.align		4
.L_0:
        /*0004*/ 	.word	index@(_Z12kernelStruct4Vec3Pf)
        /*0008*/ 	.word	0x0000000a


	//----- nvinfo : EIATTR_FRAME_SIZE
	.align		4
.L_1:
        /*000c*/ 	.byte	0x04, 0x11
        /*000e*/ 	.short	(.L_3 - .L_2)
	.align		4
.L_2:
        /*0010*/ 	.word	index@(_Z12kernelStruct4Vec3Pf)
        /*0014*/ 	.word	0x00000000


	//----- nvinfo : EIATTR_REGCOUNT
	.align		4
.L_3:
        /*0018*/ 	.byte	0x04, 0x2f
        /*001a*/ 	.short	(.L_5 - .L_4)
	.align		4
.L_4:
        /*001c*/ 	.word	index@(_Z14kernelSeparatefffPf)
        /*0020*/ 	.word	0x0000000a


	//----- nvinfo : EIATTR_FRAME_SIZE
	.align		4
.L_5:
        /*0024*/ 	.byte	0x04, 0x11
        /*0026*/ 	.short	(.L_7 - .L_6)
	.align		4
.L_6:
        /*0028*/ 	.word	index@(_Z14kernelSeparatefffPf)
        /*002c*/ 	.word	0x00000000


	//----- nvinfo : EIATTR_MIN_STACK_SIZE
	.align		4
.L_7:
        /*0030*/ 	.byte	0x04, 0x12
        /*0032*/ 	.short	(.L_9 - .L_8)
	.align		4
.L_8:
        /*0034*/ 	.word	index@(_Z14kernelSeparatefffPf)
        /*0038*/ 	.word	0x00000000


	//----- nvinfo : EIATTR_MIN_STACK_SIZE
	.align		4
.L_9:
        /*003c*/ 	.byte	0x04, 0x12
        /*003e*/ 	.short	(.L_11 - .L_10)
	.align		4
.L_10:
        /*0040*/ 	.word	index@(_Z12kernelStruct4Vec3Pf)
        /*0044*/ 	.word	0x00000000
.L_11:


//--------------------- .nv.compat                --------------------------
	.section	.nv.compat,"",@"SHT_CUDA_COMPAT_INFO"
	.align	4
        /*0000*/ 	.byte	0x02, 0x09, 0x00, 0x00, 0x02, 0x02, 0x01, 0x00, 0x02, 0x05, 0x05, 0x00, 0x03, 0x07, 0x01, 0x01
        /*0010*/ 	.byte	0x02, 0x03, 0x00, 0x00, 0x02, 0x06, 0x01, 0x00, 0x04, 0x0b, 0x08, 0x00, 0x09, 0x00, 0x00, 0x00
        /*0020*/ 	.byte	0x00, 0x00, 0x00, 0x00


//--------------------- .nv.info._Z14kernelSeparatefffPf --------------------------
	.section	.nv.info._Z14kernelSeparatefffPf,"",@"SHT_CUDA_INFO"
	.sectionflags	@""
	.align	4


	//----- nvinfo : EIATTR_CUDA_API_VERSION
	.align		4
        /*0000*/ 	.byte	0x04, 0x37
        /*0002*/ 	.short	(.L_13 - .L_12)
.L_12:
        /*0004*/ 	.word	0x00000082


	//----- nvinfo : EIATTR_KPARAM_INFO
	.align		4
.L_13:
        /*0008*/ 	.byte	0x04, 0x17
        /*000a*/ 	.short	(.L_15 - .L_14)
.L_14:
        /*000c*/ 	.word	0x00000000
        /*0010*/ 	.short	0x0003
        /*0012*/ 	.short	0x0010
        /*0014*/ 	.byte	0x00, 0xf5, 0x21, 0x00


	//----- nvinfo : EIATTR_KPARAM_INFO
	.align		4
.L_15:
        /*0018*/ 	.byte	0x04, 0x17
        /*001a*/ 	.short	(.L_17 - .L_16)
.L_16:
        /*001c*/ 	.word	0x00000000
        /*0020*/ 	.short	0x0002
        /*0022*/ 	.short	0x0008
        /*0024*/ 	.byte	0x00, 0xf0, 0x11, 0x00


	//----- nvinfo : EIATTR_KPARAM_INFO
	.align		4
.L_17:
        /*0028*/ 	.byte	0x04, 0x17
        /*002a*/ 	.short	(.L_19 - .L_18)
.L_18:
        /*002c*/ 	.word	0x00000000
        /*0030*/ 	.short	0x0001
        /*0032*/ 	.short	0x0004
        /*0034*/ 	.byte	0x00, 0xf0, 0x11, 0x00


	//----- nvinfo : EIATTR_KPARAM_INFO
	.align		4
.L_19:
        /*0038*/ 	.byte	0x04, 0x17
        /*003a*/ 	.short	(.L_21 - .L_20)
.L_20:
        /*003c*/ 	.word	0x00000000
        /*0040*/ 	.short	0x0000
        /*0042*/ 	.short	0x0000
        /*0044*/ 	.byte	0x00, 0xf0, 0x11, 0x00


	//----- nvinfo : EIATTR_SPARSE_MMA_MASK
	.align		4
.L_21:
        /*0048*/ 	.byte	0x03, 0x50
        /*004a*/ 	.short	0x0000


	//----- nvinfo : EIATTR_MAXREG_COUNT
	.align		4
        /*004c*/ 	.byte	0x03, 0x1b
        /*004e*/ 	.short	0x00ff


	//----- nvinfo : EIATTR_MERCURY_ISA_VERSION
	.align		4
        /*0050*/ 	.byte	0x03, 0x5f
        /*0052*/ 	.short	0x0101


	//----- nvinfo : EIATTR_VRC_CTA_INIT_COUNT
	.align		4
        /*0054*/ 	.byte	0x02, 0x4a
	.zero		1
	.zero		1


	//----- nvinfo : EIATTR_EXIT_INSTR_OFFSETS
	.align		4
        /*0058*/ 	.byte	0x04, 0x1c
        /*005a*/ 	.short	(.L_23 - .L_22)


	//   ....[0]....
.L_22:
        /*005c*/ 	.word	0x00000060


	//   ....[1]....
        /*0060*/ 	.word	0x000000f0


	//----- nvinfo : EIATTR_CBANK_PARAM_SIZE
	.align		4
.L_23:
        /*0064*/ 	.byte	0x03, 0x19
        /*0066*/ 	.short	0x0018


	//----- nvinfo : EIATTR_PARAM_CBANK
	.align		4
        /*0068*/ 	.byte	0x04, 0x0a
        /*006a*/ 	.short	(.L_25 - .L_24)
	.align		4
.L_24:
        /*006c*/ 	.word	index@(.nv.constant0._Z14kernelSeparatefffPf)
        /*0070*/ 	.short	0x0380
        /*0072*/ 	.short	0x0018


	//----- nvinfo : EIATTR_SW_WAR
	.align		4
.L_25:
        /*0074*/ 	.byte	0x04, 0x36
        /*0076*/ 	.short	(.L_27 - .L_26)
.L_26:
        /*0078*/ 	.word	0x00000008
.L_27:


//--------------------- .nv.info._Z12kernelStruct4Vec3Pf --------------------------
	.section	.nv.info._Z12kernelStruct4Vec3Pf,"",@"SHT_CUDA_INFO"
	.sectionflags	@""
	.align	4


	//----- nvinfo : EIATTR_CUDA_API_VERSION
	.align		4
        /*0000*/ 	.byte	0x04, 0x37
        /*0002*/ 	.short	(.L_29 - .L_28)
.L_28:
        /*0004*/ 	.word	0x00000082


	//----- nvinfo : EIATTR_KPARAM_INFO
	.align		4
.L_29:
        /*0008*/ 	.byte	0x04, 0x17
        /*000a*/ 	.short	(.L_31 - .L_30)
.L_30:
        /*000c*/ 	.word	0x00000000
        /*0010*/ 	.short	0x0001
        /*0012*/ 	.short	0x0010
        /*0014*/ 	.byte	0x00, 0xf5, 0x21, 0x00


	//----- nvinfo : EIATTR_KPARAM_INFO
	.align		4
.L_31:
        /*0018*/ 	.byte	0x04, 0x17
        /*001a*/ 	.short	(.L_33 - .L_32)
.L_32:
        /*001c*/ 	.word	0x00000000
        /*0020*/ 	.short	0x0000
        /*0022*/ 	.short	0x0000
        /*0024*/ 	.byte	0x00, 0xf0, 0x31, 0x00


	//----- nvinfo : EIATTR_SPARSE_MMA_MASK
	.align		4
.L_33:
        /*0028*/ 	.byte	0x03, 0x50
        /*002a*/ 	.short	0x0000


	//----- nvinfo : EIATTR_MAXREG_COUNT
	.align		4
        /*002c*/ 	.byte	0x03, 0x1b
        /*002e*/ 	.short	0x00ff


	//----- nvinfo : EIATTR_MERCURY_ISA_VERSION
	.align		4
        /*0030*/ 	.byte	0x03, 0x5f
        /*0032*/ 	.short	0x0101


	//----- nvinfo : EIATTR_VRC_CTA_INIT_COUNT
	.align		4
        /*0034*/ 	.byte	0x02, 0x4a
	.zero		1
	.zero		1


	//----- nvinfo : EIATTR_EXIT_INSTR_OFFSETS
	.align		4
        /*0038*/ 	.byte	0x04, 0x1c
        /*003a*/ 	.short	(.L_35 - .L_34)


	//   ....[0]....
.L_34:
        /*003c*/ 	.word	0x00000060


	//   ....[1]....
        /*0040*/ 	.word	0x000000f0


	//----- nvinfo : EIATTR_CBANK_PARAM_SIZE
	.align		4
.L_35:
        /*0044*/ 	.byte	0x03, 0x19
        /*0046*/ 	.short	0x0018


	//----- nvinfo : EIATTR_PARAM_CBANK
	.align		4
        /*0048*/ 	.byte	0x04, 0x0a
        /*004a*/ 	.short	(.L_37 - .L_36)
	.align		4
.L_36:
        /*004c*/ 	.word	index@(.nv.constant0._Z12kernelStruct4Vec3Pf)
        /*0050*/ 	.short	0x0380
        /*0052*/ 	.short	0x0018


	//----- nvinfo : EIATTR_SW_WAR
	.align		4
.L_37:
        /*0054*/ 	.byte	0x04, 0x36
        /*0056*/ 	.short	(.L_39 - .L_38)
.L_38:
        /*0058*/ 	.word	0x00000008
.L_39:


//--------------------- .nv.callgraph             --------------------------
	.section	.nv.callgraph,"",@"SHT_CUDA_CALLGRAPH"
	.align	4
	.sectionentsize	8
	.align		4
        /*0000*/ 	.word	0x00000000
	.align		4
        /*0004*/ 	.word	0xffffffff
	.align		4
        /*0008*/ 	.word	0x00000000
	.align		4
        /*000c*/ 	.word	0xfffffffe
	.align		4
        /*0010*/ 	.word	0x00000000
	.align		4
        /*0014*/ 	.word	0xfffffffd
	.align		4
        /*0018*/ 	.word	0x00000000
	.align		4
        /*001c*/ 	.word	0xfffffffc


//--------------------- .text._Z14kernelSeparatefffPf --------------------------
	.section	.text._Z14kernelSeparatefffPf,"ax",@progbits
	.align	128
        .global         _Z14kernelSeparatefffPf
        .type           _Z14kernelSeparatefffPf,@function
        .size           _Z14kernelSeparatefffPf,(.L_x_2 - _Z14kernelSeparatefffPf)
        .other          _Z14kernelSeparatefffPf,@"STO_CUDA_ENTRY STV_DEFAULT"
_Z14kernelSeparatefffPf:
.text._Z14kernelSeparatefffPf:
[----:B------:R-:W-:Y:S01]  /*0000*/  LDC R1, c[0x0][0x37c] ;  /* 0x0000df00ff017b82 */ /* 0x000fe20000000800 */
[----:B------:R-:W0:Y:S07]  /*0010*/  S2R R0, SR_TID.X ;  /* 0x0000000000007919 */ /* 0x000e2e0000002100 */
[----:B------:R-:W0:Y:S08]  /*0020*/  S2UR UR4, SR_CTAID.X ;  /* 0x00000000000479c3 */ /* 0x000e300000002500 */
[----:B------:R-:W0:Y:S02]  /*0030*/  LDC R5, c[0x0][0x360] ;  /* 0x0000d800ff057b82 */ /* 0x000e240000000800 */
[----:B0-----:R-:W-:-:S05]  /*0040*/  IMAD R5, R5, UR4, R0 ;  /* 0x0000000405057c24 */ /* 0x001fca000f8e0200 */
[----:B------:R-:W-:-:S13]  /*0050*/  ISETP.GT.AND P0, PT, R5, 0xfffff, PT ;  /* 0x000fffff0500780c */ /* 0x000fda0003f04270 */
[----:B------:R-:W-:Y:S05]  /*0060*/  @P0 EXIT ;  /* 0x000000000000094d */ /* 0x000fea0003800000 */
[----:B------:R-:W0:Y:S01]  /*0070*/  LDC.64 R6, c[0x0][0x380] ;  /* 0x0000e000ff067b82 */ /* 0x000e220000000a00 */
[----:B------:R-:W1:Y:S01]  /*0080*/  LDCU UR6, c[0x0][0x388] ;  /* 0x00007100ff0677ac */ /* 0x000e620008000800 */
[----:B------:R-:W2:Y:S06]  /*0090*/  LDCU.64 UR4, c[0x0][0x358] ;  /* 0x00006b00ff0477ac */ /* 0x000eac0008000a00 */
[----:B------:R-:W3:Y:S01]  /*00a0*/  LDC.64 R2, c[0x0][0x390] ;  /* 0x0000e400ff027b82 */ /* 0x000ee20000000a00 */
[----:B0-----:R-:W-:Y:S01]  /*00b0*/  FADD R0, R6, R7 ;  /* 0x0000000706007221 */ /* 0x001fe20000000000 */
[----:B---3--:R-:W-:-:S04]  /*00c0*/  IMAD.WIDE R2, R5, 0x4, R2 ;  /* 0x0000000405027825 */ /* 0x008fc800078e0202 */
[----:B-1----:R-:W-:-:S05]  /*00d0*/  FADD R5, R0, UR6 ;  /* 0x0000000600057e21 */ /* 0x002fca0008000000 */
[----:B--2---:R-:W-:Y:S01]  /*00e0*/  STG.E desc[UR4][R2.64], R5 ;  /* 0x0000000502007986 */ /* 0x004fe2000c101904 */
[----:B------:R-:W-:Y:S05]  /*00f0*/  EXIT ;  /* 0x000000000000794d */ /* 0x000fea0003800000 */
.L_x_0:
[----:B------:R-:W-:-:S00]  /*0100*/  BRA `(.L_x_0) ;  /* 0xfffffffc00fc7947 */ /* 0x000fc0000383ffff */
[----:B------:R-:W-:-:S00]  /*0110*/  NOP ;  /* 0x0000000000007918 */ /* 0x000fc00000000000 */
        /* <DEDUP_REMOVED lines=14> */
.L_x_2:


//--------------------- .text._Z12kernelStruct4Vec3Pf --------------------------
	.section	.text._Z12kernelStruct4Vec3Pf,"ax",@progbits
	.align	128
        .global         _Z12kernelStruct4Vec3Pf
        .type           _Z12kernelStruct4Vec3Pf,@function
        .size           _Z12kernelStruct4Vec3Pf,(.L_x_3 - _Z12kernelStruct4Vec3Pf)
        .other          _Z12kernelStruct4Vec3Pf,@"STO_CUDA_ENTRY STV_DEFAULT"
_Z12kernelStruct4Vec3Pf:
.text._Z12kernelStruct4Vec3Pf:
        /* <DEDUP_REMOVED lines=16> */
.L_x_1:
        /* <DEDUP_REMOVED lines=16> */
.L_x_3:


//--------------------- .nv.shared.reserved.0     --------------------------
	.section	.nv.shared.reserved.0,"aw",@nobits
	.weak		__nv_reservedSMEM_offset_0_alias
	.size		__nv_reservedSMEM_offset_0_alias, 0, 64
	.other		__nv_reservedSMEM_offset_0_alias,@"STO_CUDA_RESERVED_SHARED STV_DEFAULT"
__nv_reservedSMEM_offset_0_alias:
	.zero		0
	.zero		64


//--------------------- .nv.constant0._Z14kernelSeparatefffPf --------------------------
	.section	.nv.constant0._Z14kernelSeparatefffPf,"a",@progbits
	.sectionflags	@""
	.align	4
.nv.constant0._Z14kernelSeparatefffPf:
	.zero		920


//--------------------- .nv.constant0._Z12kernelStruct4Vec3Pf --------------------------
	.section	.nv.constant0._Z12kernelStruct4Vec3Pf,"a",@progbits
	.sectionflags	@""
	.align	4
.nv.constant0._Z12kernelStruct4Vec3Pf:
	.zero		920


//--------------------- SYMBOLS --------------------------

	.type		.nv.reservedSmem.offset0,@object
	.size		.nv.reservedSmem.offset0,0x4
